//
// Generated by NVIDIA NVVM Compiler
//
// Compiler Build ID: CL-36424714
// Cuda compilation tools, release 13.0, V13.0.88
// Based on NVVM 20.0.0
//

.version 9.0
.target sm_100
.address_size 64

	// .globl	_Z32matrix_multiplication_shared_memPKfS0_Pfiii
// _ZZ32matrix_multiplication_shared_memPKfS0_PfiiiE2As has been demoted
// _ZZ32matrix_multiplication_shared_memPKfS0_PfiiiE2Bs has been demoted

.visible .entry _Z32matrix_multiplication_shared_memPKfS0_Pfiii(
	.param .u64 .ptr .align 1 _Z32matrix_multiplication_shared_memPKfS0_Pfiii_param_0,
	.param .u64 .ptr .align 1 _Z32matrix_multiplication_shared_memPKfS0_Pfiii_param_1,
	.param .u64 .ptr .align 1 _Z32matrix_multiplication_shared_memPKfS0_Pfiii_param_2,
	.param .u32 _Z32matrix_multiplication_shared_memPKfS0_Pfiii_param_3,
	.param .u32 _Z32matrix_multiplication_shared_memPKfS0_Pfiii_param_4,
	.param .u32 _Z32matrix_multiplication_shared_memPKfS0_Pfiii_param_5
)
{
	.reg .pred 	%p<12>;
	.reg .b32 	%r<43>;
	.reg .b32 	%f<111>;
	.reg .b64 	%rd<13>;
	// demoted variable
	.shared .align 4 .b8 _ZZ32matrix_multiplication_shared_memPKfS0_PfiiiE2As[4096];
	// demoted variable
	.shared .align 4 .b8 _ZZ32matrix_multiplication_shared_memPKfS0_PfiiiE2Bs[4096];
	ld.param.u64 	%rd4, [_Z32matrix_multiplication_shared_memPKfS0_Pfiii_param_0];
	ld.param.u64 	%rd5, [_Z32matrix_multiplication_shared_memPKfS0_Pfiii_param_1];
	ld.param.u64 	%rd6, [_Z32matrix_multiplication_shared_memPKfS0_Pfiii_param_2];
	ld.param.u32 	%r24, [_Z32matrix_multiplication_shared_memPKfS0_Pfiii_param_3];
	ld.param.u32 	%r25, [_Z32matrix_multiplication_shared_memPKfS0_Pfiii_param_4];
	ld.param.u32 	%r26, [_Z32matrix_multiplication_shared_memPKfS0_Pfiii_param_5];
	mov.u32 	%r27, %ctaid.x;
	mov.u32 	%r28, %ctaid.y;
	mov.u32 	%r38, %tid.x;
	mov.u32 	%r40, %tid.y;
	shl.b32 	%r29, %r28, 5;
	add.s32 	%r3, %r29, %r40;
	shl.b32 	%r4, %r27, 5;
	add.s32 	%r5, %r4, %r38;
	setp.lt.s32 	%p1, %r25, 1;
	mov.f32 	%f110, 0f00000000;
	@%p1 bra 	$L__BB0_7;
	add.s32 	%r30, %r25, 31;
	shr.u32 	%r31, %r30, 5;
	shl.b32 	%r32, %r40, 7;
	mov.u32 	%r33, _ZZ32matrix_multiplication_shared_memPKfS0_PfiiiE2As;
	add.s32 	%r6, %r33, %r32;
	shl.b32 	%r34, %r38, 2;
	add.s32 	%r7, %r6, %r34;
	mov.u32 	%r35, _ZZ32matrix_multiplication_shared_memPKfS0_PfiiiE2Bs;
	add.s32 	%r9, %r35, %r34;
	add.s32 	%r8, %r9, %r32;
	neg.s32 	%r42, %r31;
	mad.lo.s32 	%r36, %r40, %r26, %r38;
	add.s32 	%r41, %r36, %r4;
	shl.b32 	%r12, %r26, 5;
	mad.lo.s32 	%r39, %r25, %r3, %r38;
	cvta.to.global.u64 	%rd1, %rd4;
	cvta.to.global.u64 	%rd2, %rd5;
	mov.f32 	%f110, 0f00000000;
$L__BB0_2:
	setp.ge.s32 	%p2, %r3, %r24;
	mul.wide.s32 	%rd7, %r39, 4;
	add.s64 	%rd3, %rd1, %rd7;
	setp.ge.s32 	%p3, %r38, %r25;
	mov.f32 	%f108, 0f00000000;
	or.pred  	%p4, %p2, %p3;
	@%p4 bra 	$L__BB0_4;
	ld.global.nc.f32 	%f108, [%rd3];
$L__BB0_4:
	setp.ge.s32 	%p5, %r5, %r26;
	st.shared.f32 	[%r7], %f108;
	setp.ge.s32 	%p6, %r40, %r25;
	mov.f32 	%f109, 0f00000000;
	or.pred  	%p7, %p5, %p6;
	@%p7 bra 	$L__BB0_6;
	mul.wide.s32 	%rd8, %r41, 4;
	add.s64 	%rd9, %rd2, %rd8;
	ld.global.nc.f32 	%f109, [%rd9];
$L__BB0_6:
	st.shared.f32 	[%r8], %f109;
	bar.sync 	0;
	ld.shared.f32 	%f12, [%r6];
	ld.shared.f32 	%f13, [%r9];
	fma.rn.f32 	%f14, %f12, %f13, %f110;
	ld.shared.f32 	%f15, [%r6+4];
	ld.shared.f32 	%f16, [%r9+128];
	fma.rn.f32 	%f17, %f15, %f16, %f14;
	ld.shared.f32 	%f18, [%r6+8];
	ld.shared.f32 	%f19, [%r9+256];
	fma.rn.f32 	%f20, %f18, %f19, %f17;
	ld.shared.f32 	%f21, [%r6+12];
	ld.shared.f32 	%f22, [%r9+384];
	fma.rn.f32 	%f23, %f21, %f22, %f20;
	ld.shared.f32 	%f24, [%r6+16];
	ld.shared.f32 	%f25, [%r9+512];
	fma.rn.f32 	%f26, %f24, %f25, %f23;
	ld.shared.f32 	%f27, [%r6+20];
	ld.shared.f32 	%f28, [%r9+640];
	fma.rn.f32 	%f29, %f27, %f28, %f26;
	ld.shared.f32 	%f30, [%r6+24];
	ld.shared.f32 	%f31, [%r9+768];
	fma.rn.f32 	%f32, %f30, %f31, %f29;
	ld.shared.f32 	%f33, [%r6+28];
	ld.shared.f32 	%f34, [%r9+896];
	fma.rn.f32 	%f35, %f33, %f34, %f32;
	ld.shared.f32 	%f36, [%r6+32];
	ld.shared.f32 	%f37, [%r9+1024];
	fma.rn.f32 	%f38, %f36, %f37, %f35;
	ld.shared.f32 	%f39, [%r6+36];
	ld.shared.f32 	%f40, [%r9+1152];
	fma.rn.f32 	%f41, %f39, %f40, %f38;
	ld.shared.f32 	%f42, [%r6+40];
	ld.shared.f32 	%f43, [%r9+1280];
	fma.rn.f32 	%f44, %f42, %f43, %f41;
	ld.shared.f32 	%f45, [%r6+44];
	ld.shared.f32 	%f46, [%r9+1408];
	fma.rn.f32 	%f47, %f45, %f46, %f44;
	ld.shared.f32 	%f48, [%r6+48];
	ld.shared.f32 	%f49, [%r9+1536];
	fma.rn.f32 	%f50, %f48, %f49, %f47;
	ld.shared.f32 	%f51, [%r6+52];
	ld.shared.f32 	%f52, [%r9+1664];
	fma.rn.f32 	%f53, %f51, %f52, %f50;
	ld.shared.f32 	%f54, [%r6+56];
	ld.shared.f32 	%f55, [%r9+1792];
	fma.rn.f32 	%f56, %f54, %f55, %f53;
	ld.shared.f32 	%f57, [%r6+60];
	ld.shared.f32 	%f58, [%r9+1920];
	fma.rn.f32 	%f59, %f57, %f58, %f56;
	ld.shared.f32 	%f60, [%r6+64];
	ld.shared.f32 	%f61, [%r9+2048];
	fma.rn.f32 	%f62, %f60, %f61, %f59;
	ld.shared.f32 	%f63, [%r6+68];
	ld.shared.f32 	%f64, [%r9+2176];
	fma.rn.f32 	%f65, %f63, %f64, %f62;
	ld.shared.f32 	%f66, [%r6+72];
	ld.shared.f32 	%f67, [%r9+2304];
	fma.rn.f32 	%f68, %f66, %f67, %f65;
	ld.shared.f32 	%f69, [%r6+76];
	ld.shared.f32 	%f70, [%r9+2432];
	fma.rn.f32 	%f71, %f69, %f70, %f68;
	ld.shared.f32 	%f72, [%r6+80];
	ld.shared.f32 	%f73, [%r9+2560];
	fma.rn.f32 	%f74, %f72, %f73, %f71;
	ld.shared.f32 	%f75, [%r6+84];
	ld.shared.f32 	%f76, [%r9+2688];
	fma.rn.f32 	%f77, %f75, %f76, %f74;
	ld.shared.f32 	%f78, [%r6+88];
	ld.shared.f32 	%f79, [%r9+2816];
	fma.rn.f32 	%f80, %f78, %f79, %f77;
	ld.shared.f32 	%f81, [%r6+92];
	ld.shared.f32 	%f82, [%r9+2944];
	fma.rn.f32 	%f83, %f81, %f82, %f80;
	ld.shared.f32 	%f84, [%r6+96];
	ld.shared.f32 	%f85, [%r9+3072];
	fma.rn.f32 	%f86, %f84, %f85, %f83;
	ld.shared.f32 	%f87, [%r6+100];
	ld.shared.f32 	%f88, [%r9+3200];
	fma.rn.f32 	%f89, %f87, %f88, %f86;
	ld.shared.f32 	%f90, [%r6+104];
	ld.shared.f32 	%f91, [%r9+3328];
	fma.rn.f32 	%f92, %f90, %f91, %f89;
	ld.shared.f32 	%f93, [%r6+108];
	ld.shared.f32 	%f94, [%r9+3456];
	fma.rn.f32 	%f95, %f93, %f94, %f92;
	ld.shared.f32 	%f96, [%r6+112];
	ld.shared.f32 	%f97, [%r9+3584];
	fma.rn.f32 	%f98, %f96, %f97, %f95;
	ld.shared.f32 	%f99, [%r6+116];
	ld.shared.f32 	%f100, [%r9+3712];
	fma.rn.f32 	%f101, %f99, %f100, %f98;
	ld.shared.f32 	%f102, [%r6+120];
	ld.shared.f32 	%f103, [%r9+3840];
	fma.rn.f32 	%f104, %f102, %f103, %f101;
	ld.shared.f32 	%f105, [%r6+124];
	ld.shared.f32 	%f106, [%r9+3968];
	fma.rn.f32 	%f110, %f105, %f106, %f104;
	bar.sync 	0;
	add.s32 	%r42, %r42, 1;
	setp.ne.s32 	%p8, %r42, 0;
	add.s32 	%r41, %r41, %r12;
	add.s32 	%r40, %r40, 32;
	add.s32 	%r39, %r39, 32;
	add.s32 	%r38, %r38, 32;
	@%p8 bra 	$L__BB0_2;
$L__BB0_7:
	setp.ge.s32 	%p9, %r3, %r24;
	setp.ge.s32 	%p10, %r5, %r26;
	or.pred  	%p11, %p9, %p10;
	@%p11 bra 	$L__BB0_9;
	mad.lo.s32 	%r37, %r26, %r3, %r5;
	cvta.to.global.u64 	%rd10, %rd6;
	mul.wide.u32 	%rd11, %r37, 4;
	add.s64 	%rd12, %rd10, %rd11;
	st.global.f32 	[%rd12], %f110;
$L__BB0_9:
	ret;

}


// ===== COMPILED SASS (sm_100) =====

	.target	sm_100

	.elftype	@"ET_EXEC"


//--------------------- .note.nv.tkinfo           --------------------------
	.section	.note.nv.tkinfo,"",@"SHT_NOTE"
	.sectionflags	@"SHF_NOTE_NV_TKINFO"
	.tkinfo
        /*0018*/ 	.word	0x00000002
        /*0030*/ 	.string	""
        /*0030*/ 	.string	"ptxas"
        /*0030*/ 	.string	"Cuda compilation tools, release 13.0, V13.0.88"
        /*0030*/ 	.string	"Build cuda_13.0.r13.0/compiler.36424714_0"
        /*0030*/ 	.string	"-arch sm_100 -m 64 "



//--------------------- .note.nv.cuinfo           --------------------------
	.section	.note.nv.cuinfo,"",@"SHT_NOTE"
	.sectionflags	@"SHF_NOTE_NV_CUINFO"
        /*0018*/ 	.short	0x0002
        /*001a*/ 	.short	0x0064
        /*001c*/ 	.short	0x0082
	.zero		2


//--------------------- .nv.info                  --------------------------
	.section	.nv.info,"",@"SHT_CUDA_INFO"
	.align	4


	//----- nvinfo : EIATTR_REGCOUNT
	.align		4
        /*0000*/ 	.byte	0x04, 0x2f
        /*0002*/ 	.short	(.L_1 - .L_0)
	.align		4
.L_0:
        /*0004*/ 	.word	index@(_Z32matrix_multiplication_shared_memPKfS0_Pfiii)
        /*0008*/ 	.word	0x00000020


	//----- nvinfo : EIATTR_FRAME_SIZE
	.align		4
.L_1:
        /*000c*/ 	.byte	0x04, 0x11
        /*000e*/ 	.short	(.L_3 - .L_2)
	.align		4
.L_2:
        /*0010*/ 	.word	index@(_Z32matrix_multiplication_shared_memPKfS0_Pfiii)
        /*0014*/ 	.word	0x00000000


	//----- nvinfo : EIATTR_MIN_STACK_SIZE
	.align		4
.L_3:
        /*0018*/ 	.byte	0x04, 0x12
        /*001a*/ 	.short	(.L_5 - .L_4)
	.align		4
.L_4:
        /*001c*/ 	.word	index@(_Z32matrix_multiplication_shared_memPKfS0_Pfiii)
        /*0020*/ 	.word	0x00000000
.L_5:


//--------------------- .nv.compat                --------------------------
	.section	.nv.compat,"",@"SHT_CUDA_COMPAT_INFO"
	.align	4
        /*0000*/ 	.byte	0x02, 0x09, 0x00, 0x00, 0x02, 0x02, 0x01, 0x00, 0x02, 0x05, 0x05, 0x00, 0x03, 0x07, 0x01, 0x01
        /*0010*/ 	.byte	0x02, 0x03, 0x00, 0x00, 0x02, 0x06, 0x01, 0x00, 0x04, 0x0b, 0x08, 0x00, 0x09, 0x00, 0x00, 0x00
        /*0020*/ 	.byte	0x00, 0x00, 0x00, 0x00


//--------------------- .nv.info._Z32matrix_multiplication_shared_memPKfS0_Pfiii --------------------------
	.section	.nv.info._Z32matrix_multiplication_shared_memPKfS0_Pfiii,"",@"SHT_CUDA_INFO"
	.sectionflags	@""
	.align	4


	//----- nvinfo : EIATTR_CUDA_API_VERSION
	.align		4
        /*0000*/ 	.byte	0x04, 0x37
        /*0002*/ 	.short	(.L_7 - .L_6)
.L_6:
        /*0004*/ 	.word	0x00000082


	//----- nvinfo : EIATTR_KPARAM_INFO
	.align		4
.L_7:
        /*0008*/ 	.byte	0x04, 0x17
        /*000a*/ 	.short	(.L_9 - .L_8)
.L_8:
        /*000c*/ 	.word	0x00000000
        /*0010*/ 	.short	0x0005
        /*0012*/ 	.short	0x0020
        /*0014*/ 	.byte	0x00, 0xf0, 0x11, 0x00


	//----- nvinfo : EIATTR_KPARAM_INFO
	.align		4
.L_9:
        /*0018*/ 	.byte	0x04, 0x17
        /*001a*/ 	.short	(.L_11 - .L_10)
.L_10:
        /*001c*/ 	.word	0x00000000
        /*0020*/ 	.short	0x0004
        /*0022*/ 	.short	0x001c
        /*0024*/ 	.byte	0x00, 0xf0, 0x11, 0x00


	//----- nvinfo : EIATTR_KPARAM_INFO
	.align		4
.L_11:
        /*0028*/ 	.byte	0x04, 0x17
        /*002a*/ 	.short	(.L_13 - .L_12)
.L_12:
        /*002c*/ 	.word	0x00000000
        /*0030*/ 	.short	0x0003
        /*0032*/ 	.short	0x0018
        /*0034*/ 	.byte	0x00, 0xf0, 0x11, 0x00


	//----- nvinfo : EIATTR_KPARAM_INFO
	.align		4
.L_13:
        /*0038*/ 	.byte	0x04, 0x17
        /*003a*/ 	.short	(.L_15 - .L_14)
.L_14:
        /*003c*/ 	.word	0x00000000
        /*0040*/ 	.short	0x0002
        /*0042*/ 	.short	0x0010
        /*0044*/ 	.byte	0x00, 0xf5, 0x21, 0x00


	//----- nvinfo : EIATTR_KPARAM_INFO
	.align		4
.L_15:
        /*0048*/ 	.byte	0x04, 0x17
        /*004a*/ 	.short	(.L_17 - .L_16)
.L_16:
        /*004c*/ 	.word	0x00000000
        /*0050*/ 	.short	0x0001
        /*0052*/ 	.short	0x0008
        /*0054*/ 	.byte	0x00, 0xf5, 0x21, 0x00


	//----- nvinfo : EIATTR_KPARAM_INFO
	.align		4
.L_17:
        /*0058*/ 	.byte	0x04, 0x17
        /*005a*/ 	.short	(.L_19 - .L_18)
.L_18:
        /*005c*/ 	.word	0x00000000
        /*0060*/ 	.short	0x0000
        /*0062*/ 	.short	0x0000
        /*0064*/ 	.byte	0x00, 0xf5, 0x21, 0x00


	//----- nvinfo : EIATTR_SPARSE_MMA_MASK
	.align		4
.L_19:
        /*0068*/ 	.byte	0x03, 0x50
        /*006a*/ 	.short	0x0000


	//----- nvinfo : EIATTR_MAXREG_COUNT
	.align		4
        /*006c*/ 	.byte	0x03, 0x1b
        /*006e*/ 	.short	0x00ff


	//----- nvinfo : EIATTR_NUM_BARRIERS
	.align		4
        /*0070*/ 	.byte	0x02, 0x4c
        /*0072*/ 	.byte	0x01
	.zero		1


	//----- nvinfo : EIATTR_MERCURY_ISA_VERSION
	.align		4
        /*0074*/ 	.byte	0x03, 0x5f
        /*0076*/ 	.short	0x0101


	//----- nvinfo : EIATTR_VRC_CTA_INIT_COUNT
	.align		4
        /*0078*/ 	.byte	0x02, 0x4a
	.zero		1
	.zero		1


	//----- nvinfo : EIATTR_EXIT_INSTR_OFFSETS
	.align		4
        /*007c*/ 	.byte	0x04, 0x1c
        /*007e*/ 	.short	(.L_21 - .L_20)


	//   ....[0]....
.L_20:
        /*0080*/ 	.word	0x00000820


	//   ....[1]....
        /*0084*/ 	.word	0x00000870


	//----- nvinfo : EIATTR_CBANK_PARAM_SIZE
	.align		4
.L_21:
        /*0088*/ 	.byte	0x03, 0x19
        /*008a*/ 	.short	0x0024


	//----- nvinfo : EIATTR_PARAM_CBANK
	.align		4
        /*008c*/ 	.byte	0x04, 0x0a
        /*008e*/ 	.short	(.L_23 - .L_22)
	.align		4
.L_22:
        /*0090*/ 	.word	index@(.nv.constant0._Z32matrix_multiplication_shared_memPKfS0_Pfiii)
        /*0094*/ 	.short	0x0380
        /*0096*/ 	.short	0x0024


	//----- nvinfo : EIATTR_SW_WAR
	.align		4
.L_23:
        /*0098*/ 	.byte	0x04, 0x36
        /*009a*/ 	.short	(.L_25 - .L_24)
.L_24:
        /*009c*/ 	.word	0x00000008
.L_25:


//--------------------- .nv.callgraph             --------------------------
	.section	.nv.callgraph,"",@"SHT_CUDA_CALLGRAPH"
	.align	4
	.sectionentsize	8
	.align		4
        /*0000*/ 	.word	0x00000000
	.align		4
        /*0004*/ 	.word	0xffffffff
	.align		4
        /*0008*/ 	.word	0x00000000
	.align		4
        /*000c*/ 	.word	0xfffffffe
	.align		4
        /*0010*/ 	.word	0x00000000
	.align		4
        /*0014*/ 	.word	0xfffffffd
	.align		4
        /*0018*/ 	.word	0x00000000
	.align		4
        /*001c*/ 	.word	0xfffffffc


//--------------------- .text._Z32matrix_multiplication_shared_memPKfS0_Pfiii --------------------------
	.section	.text._Z32matrix_multiplication_shared_memPKfS0_Pfiii,"ax",@progbits
	.align	128
        .global         _Z32matrix_multiplication_shared_memPKfS0_Pfiii
        .type           _Z32matrix_multiplication_shared_memPKfS0_Pfiii,@function
        .size           _Z32matrix_multiplication_shared_memPKfS0_Pfiii,(.L_x_3 - _Z32matrix_multiplication_shared_memPKfS0_Pfiii)
        .other          _Z32matrix_multiplication_shared_memPKfS0_Pfiii,@"STO_CUDA_ENTRY STV_DEFAULT"
_Z32matrix_multiplication_shared_memPKfS0_Pfiii:
.text._Z32matrix_multiplication_shared_memPKfS0_Pfiii:
[----:B------:R-:W-:Y:S01]  /*0000*/  LDC R1, c[0x0][0x37c] ;  /* 0x0000df00ff017b82 */ /* 0x000fe20000000800 */
[----:B------:R-:W0:Y:S01]  /*0010*/  S2R R18, SR_CTAID.Y ;  /* 0x0000000000127919 */ /* 0x000e220000002600 */
[----:B------:R-:W1:Y:S01]  /*0020*/  LDCU UR10, c[0x0][0x39c] ;  /* 0x00007380ff0a77ac */ /* 0x000e620008000800 */
[----:B------:R-:W-:Y:S01]  /*0030*/  HFMA2 R23, -RZ, RZ, 0, 0 ;  /* 0x00000000ff177431 */ /* 0x000fe200000001ff */
[----:B------:R-:W0:Y:S01]  /*0040*/  S2R R16, SR_TID.Y ;  /* 0x0000000000107919 */ /* 0x000e220000002200 */
[----:B------:R-:W2:Y:S01]  /*0050*/  LDCU UR14, c[0x0][0x3a0] ;  /* 0x00007400ff0e77ac */ /* 0x000ea20008000800 */
[----:B------:R-:W3:Y:S01]  /*0060*/  S2R R2, SR_CTAID.X ;  /* 0x0000000000027919 */ /* 0x000ee20000002500 */
[----:B------:R-:W4:Y:S01]  /*0070*/  LDCU.64 UR8, c[0x0][0x358] ;  /* 0x00006b00ff0877ac */ /* 0x000f220008000a00 */
[----:B------:R-:W3:Y:S01]  /*0080*/  S2R R17, SR_TID.X ;  /* 0x0000000000117919 */ /* 0x000ee20000002100 */
[----:B-1----:R-:W-:Y:S01]  /*0090*/  UISETP.GE.AND UP0, UPT, UR10, 0x1, UPT ;  /* 0x000000010a00788c */ /* 0x002fe2000bf06270 */
[----:B0-----:R-:W-:-:S02]  /*00a0*/  LEA R18, R18, R16, 0x5 ;  /* 0x0000001012127211 */ /* 0x001fc400078e28ff */
[----:B---3--:R-:W-:-:S06]  /*00b0*/  LEA R19, R2, R17, 0x5 ;  /* 0x0000001102137211 */ /* 0x008fcc00078e28ff */
[----:B--2-4-:R-:W-:Y:S05]  /*00c0*/  BRA.U !UP0, `(.L_x_0) ;  /* 0x0000000508c87547 */ /* 0x014fea000b800000 */
[----:B------:R-:W0:Y:S01]  /*00d0*/  S2UR UR7, SR_CgaCtaId ;  /* 0x00000000000779c3 */ /* 0x000e220000008800 */
[----:B------:R-:W1:Y:S01]  /*00e0*/  LDCU UR11, c[0x0][0x3a0] ;  /* 0x00007400ff0b77ac */ /* 0x000e620008000800 */
[----:B------:R-:W-:Y:S01]  /*00f0*/  MOV R23, RZ ;  /* 0x000000ff00177202 */ /* 0x000fe20000000f00 */
[----:B------:R-:W-:Y:S01]  /*0100*/  IMAD R6, R18, UR10, R17 ;  /* 0x0000000a12067c24 */ /* 0x000fe2000f8e0211 */
[----:B------:R-:W-:Y:S01]  /*0110*/  UMOV UR5, 0x400 ;  /* 0x0000040000057882 */ /* 0x000fe20000000000 */
[----:B------:R-:W-:-:S03]  /*0120*/  UIADD3 UR4, UPT, UPT, UR10, 0x1f, URZ ;  /* 0x0000001f0a047890 */ /* 0x000fc6000fffe0ff */
[----:B------:R-:W2:Y:S01]  /*0130*/  LDC R0, c[0x0][0x3a0] ;  /* 0x0000e800ff007b82 */ /* 0x000ea20000000800 */
[----:B------:R-:W-:Y:S02]  /*0140*/  UIADD3 UR6, UPT, UPT, UR5, 0x1000, URZ ;  /* 0x0000100005067890 */ /* 0x000fe4000fffe0ff */
[----:B------:R-:W-:Y:S01]  /*0150*/  USHF.R.U32.HI UR4, URZ, 0x5, UR4 ;  /* 0x00000005ff047899 */ /* 0x000fe20008011604 */
[----:B------:R-:W3:Y:S04]  /*0160*/  LDCU.64 UR12, c[0x0][0x398] ;  /* 0x00007300ff0c77ac */ /* 0x000ee80008000a00 */
[----:B------:R-:W4:Y:S01]  /*0170*/  LDC.64 R20, c[0x0][0x380] ;  /* 0x0000e000ff147b82 */ /* 0x000f220000000a00 */
[----:B------:R-:W-:Y:S01]  /*0180*/  UIADD3 UR4, UPT, UPT, -UR4, URZ, URZ ;  /* 0x000000ff04047290 */ /* 0x000fe2000fffe1ff */
[----:B-1----:R-:W-:Y:S01]  /*0190*/  IMAD R7, R16, UR11, R17 ;  /* 0x0000000b10077c24 */ /* 0x002fe2000f8e0211 */
[----:B0-----:R-:W-:-:S04]  /*01a0*/  ULEA UR5, UR7, UR5, 0x18 ;  /* 0x0000000507057291 */ /* 0x001fc8000f8ec0ff */
[----:B------:R-:W-:Y:S01]  /*01b0*/  LEA R7, R2, R7, 0x5 ;  /* 0x0000000702077211 */ /* 0x000fe200078e28ff */
[----:B------:R-:W-:Y:S01]  /*01c0*/  ULEA UR6, UR7, UR6, 0x18 ;  /* 0x0000000607067291 */ /* 0x000fe2000f8ec0ff */
[----:B------:R-:W-:-:S05]  /*01d0*/  LEA R5, R16, UR5, 0x7 ;  /* 0x0000000510057c11 */ /* 0x000fca000f8e38ff */
[C---:B------:R-:W-:Y:S02]  /*01e0*/  LEA R3, R17.reuse, UR6, 0x2 ;  /* 0x0000000611037c11 */ /* 0x040fe4000f8e10ff */
[----:B------:R-:W-:Y:S02]  /*01f0*/  LEA R4, R17, R5, 0x2 ;  /* 0x0000000511047211 */ /* 0x000fe400078e10ff */
[----:B---3--:R-:W-:-:S07]  /*0200*/  LEA R2, R16, R3, 0x7 ;  /* 0x0000000310027211 */ /* 0x008fce00078e38ff */
.L_x_1:
[----:B------:R-:W-:Y:S01]  /*0210*/  ISETP.GE.AND P0, PT, R16, UR13, PT ;  /* 0x0000000d10007c0c */ /* 0x000fe2000bf06270 */
[----:B------:R-:W-:Y:S01]  /*0220*/  HFMA2 R29, -RZ, RZ, 0, 0 ;  /* 0x00000000ff1d7431 */ /* 0x000fe200000001ff */
[----:B------:R-:W-:Y:S01]  /*0230*/  ISETP.GE.AND P1, PT, R17, UR13, PT ;  /* 0x0000000d11007c0c */ /* 0x000fe2000bf26270 */
[----:B----4-:R-:W-:Y:S01]  /*0240*/  IMAD.WIDE R8, R6, 0x4, R20 ;  /* 0x0000000406087825 */ /* 0x010fe200078e0214 */
[----:B--2---:R-:W-:Y:S02]  /*0250*/  ISETP.GE.OR P0, PT, R19, R0, P0 ;  /* 0x000000001300720c */ /* 0x004fe40000706670 */
[----:B------:R-:W-:Y:S02]  /*0260*/  ISETP.GE.OR P1, PT, R18, UR12, P1 ;  /* 0x0000000c12007c0c */ /* 0x000fe40008f26670 */
[----:B------:R-:W-:-:S09]  /*0270*/  MOV R27, RZ ;  /* 0x000000ff001b7202 */ /* 0x000fd20000000f00 */
[----:B------:R-:W0:Y:S02]  /*0280*/  @!P0 LDC.64 R10, c[0x0][0x388] ;  /* 0x0000e200ff0a8b82 */ /* 0x000e240000000a00 */
[----:B------:R-:W2:Y:S01]  /*0290*/  @!P1 LDG.E.CONSTANT R27, desc[UR8][R8.64] ;  /* 0x00000008081b9981 */ /* 0x000ea2000c1e9900 */
[----:B0-----:R-:W-:-:S05]  /*02a0*/  @!P0 IMAD.WIDE R10, R7, 0x4, R10 ;  /* 0x00000004070a8825 */ /* 0x001fca00078e020a */
[----:B------:R-:W3:Y:S04]  /*02b0*/  @!P0 LDG.E.CONSTANT R29, desc[UR8][R10.64] ;  /* 0x000000080a1d8981 */ /* 0x000ee8000c1e9900 */
[----:B--2---:R-:W-:Y:S04]  /*02c0*/  STS [R4], R27 ;  /* 0x0000001b04007388 */ /* 0x004fe80000000800 */
[----:B---3--:R-:W-:Y:S01]  /*02d0*/  STS [R2], R29 ;  /* 0x0000001d02007388 */ /* 0x008fe20000000800 */
[----:B------:R-:W-:Y:S06]  /*02e0*/  BAR.SYNC.DEFER_BLOCKING 0x0 ;  /* 0x0000000000007b1d */ /* 0x000fec0000010000 */
[----:B------:R-:W-:Y:S04]  /*02f0*/  LDS R22, [R3] ;  /* 0x0000000003167984 */ /* 0x000fe80000000800 */
[----:B------:R-:W0:Y:S04]  /*0300*/  LDS.128 R12, [R5] ;  /* 0x00000000050c7984 */ /* 0x000e280000000c00 */
[----:B------:R-:W1:Y:S04]  /*0310*/  LDS R26, [R3+0x80] ;  /* 0x00008000031a7984 */ /* 0x000e680000000800 */
[----:B------:R-:W2:Y:S04]  /*0320*/  LDS R25, [R3+0x100] ;  /* 0x0001000003197984 */ /* 0x000ea80000000800 */
[----:B------:R-:W3:Y:S04]  /*0330*/  LDS R24, [R3+0x180] ;  /* 0x0001800003187984 */ /* 0x000ee80000000800 */
[----:B------:R-:W-:Y:S01]  /*0340*/  LDS.128 R8, [R5+0x10] ;  /* 0x0000100005087984 */ /* 0x000fe20000000c00 */
[----:B0-----:R-:W-:-:S03]  /*0350*/  FFMA R12, R12, R22, R23 ;  /* 0x000000160c0c7223 */ /* 0x001fc60000000017 */
[----:B------:R-:W0:Y:S01]  /*0360*/  LDS R23, [R3+0x200] ;  /* 0x0002000003177984 */ /* 0x000e220000000800 */
[----:B-1----:R-:W-:-:S03]  /*0370*/  FFMA R12, R26, R13, R12 ;  /* 0x0000000d1a0c7223 */ /* 0x002fc6000000000c */
[----:B------:R-:W1:Y:S01]  /*0380*/  LDS R22, [R3+0x280] ;  /* 0x0002800003167984 */ /* 0x000e620000000800 */
[----:B--2---:R-:W-:-:S03]  /*0390*/  FFMA R13, R25, R14, R12 ;  /* 0x0000000e190d7223 */ /* 0x004fc6000000000c */
[----:B------:R-:W2:Y:S01]  /*03a0*/  LDS R25, [R3+0x300] ;  /* 0x0003000003197984 */ /* 0x000ea20000000800 */
[----:B---3--:R-:W-:-:S03]  /*03b0*/  FFMA R13, R24, R15, R13 ;  /* 0x0000000f180d7223 */ /* 0x008fc6000000000d */
[----:B------:R-:W3:Y:S04]  /*03c0*/  LDS R24, [R3+0x380] ;  /* 0x0003800003187984 */ /* 0x000ee80000000800 */
[----:B------:R-:W-:Y:S01]  /*03d0*/  LDS R26, [R3+0xb80] ;  /* 0x000b8000031a7984 */ /* 0x000fe20000000800 */
[----:B0-----:R-:W-:-:S03]  /*03e0*/  FFMA R27, R8, R23, R13 ;  /* 0x00000017081b7223 */ /* 0x001fc6000000000d */
[----:B------:R-:W-:Y:S04]  /*03f0*/  LDS R23, [R3+0x400] ;  /* 0x0004000003177984 */ /* 0x000fe80000000800 */
[----:B------:R-:W0:Y:S01]  /*0400*/  LDS.128 R12, [R5+0x20] ;  /* 0x00002000050c7984 */ /* 0x000e220000000c00 */
[----:B-1----:R-:W-:-:S03]  /*0410*/  FFMA R8, R22, R9, R27 ;  /* 0x0000000916087223 */ /* 0x002fc6000000001b */
[----:B------:R-:W1:Y:S01]  /*0420*/  LDS R22, [R3+0x480] ;  /* 0x0004800003167984 */ /* 0x000e620000000800 */
[----:B--2---:R-:W-:-:S03]  /*0430*/  FFMA R9, R25, R10, R8 ;  /* 0x0000000a19097223 */ /* 0x004fc60000000008 */
[----:B------:R-:W2:Y:S01]  /*0440*/  LDS R25, [R3+0x500] ;  /* 0x0005000003197984 */ /* 0x000ea20000000800 */
[----:B---3--:R-:W-:-:S03]  /*0450*/  FFMA R9, R24, R11, R9 ;  /* 0x0000000b18097223 */ /* 0x008fc60000000009 */
[----:B------:R-:W3:Y:S01]  /*0460*/  LDS R24, [R3+0x580] ;  /* 0x0005800003187984 */ /* 0x000ee20000000800 */
        /* <DEDUP_REMOVED lines=26> */
[----:B------:R-:W-:Y:S04]  /*0610*/  LDS R27, [R3+0xc00] ;  /* 0x000c0000031b7984 */ /* 0x000fe80000000800 */
[----:B------:R-:W-:Y:S01]  /*0620*/  LDS R24, [R3+0xc80] ;  /* 0x000c800003187984 */ /* 0x000fe20000000800 */
[----:B0-----:R-:W-:-:S03]  /*0630*/  FFMA R23, R8, R23, R13 ;  /* 0x0000001708177223 */ /* 0x001fc6000000000d */
[----:B------:R-:W0:Y:S01]  /*0640*/  LDS.128 R12, [R5+0x60] ;  /* 0x00006000050c7984 */ /* 0x000e220000000c00 */
[----:B-1----:R-:W-:-:S03]  /*0650*/  FFMA R22, R22, R9, R23 ;  /* 0x0000000916167223 */ /* 0x002fc60000000017 */
[----:B------:R-:W1:Y:S01]  /*0660*/  LDS R23, [R3+0xd00] ;  /* 0x000d000003177984 */ /* 0x000e620000000800 */
[----:B--2---:R-:W-:-:S03]  /*0670*/  FFMA R25, R25, R10, R22 ;  /* 0x0000000a19197223 */ /* 0x004fc60000000016 */
[----:B------:R-:W2:Y:S01]  /*0680*/  LDS R22, [R3+0xd80] ;  /* 0x000d800003167984 */ /* 0x000ea20000000800 */
[----:B------:R-:W-:-:S03]  /*0690*/  FFMA R11, R26, R11, R25 ;  /* 0x0000000b1a0b7223 */ /* 0x000fc60000000019 */
[----:B------:R-:W-:Y:S01]  /*06a0*/  LDS R25, [R3+0xe00] ;  /* 0x000e000003197984 */ /* 0x000fe20000000800 */
[----:B0-----:R-:W-:-:S03]  /*06b0*/  FFMA R27, R12, R27, R11 ;  /* 0x0000001b0c1b7223 */ /* 0x001fc6000000000b */
[----:B------:R-:W0:Y:S01]  /*06c0*/  LDS.128 R8, [R5+0x70] ;  /* 0x0000700005087984 */ /* 0x000e220000000c00 */
[----:B------:R-:W-:-:S03]  /*06d0*/  FFMA R24, R24, R13, R27 ;  /* 0x0000000d18187223 */ /* 0x000fc6000000001b */
[----:B------:R-:W3:Y:S04]  /*06e0*/  LDS R27, [R3+0xe80] ;  /* 0x000e8000031b7984 */ /* 0x000ee80000000800 */
[----:B------:R-:W4:Y:S04]  /*06f0*/  LDS R13, [R3+0xf00] ;  /* 0x000f0000030d7984 */ /* 0x000f280000000800 */
[----:B------:R-:W5:Y:S01]  /*0700*/  LDS R12, [R3+0xf80] ;  /* 0x000f8000030c7984 */ /* 0x000f620000000800 */
[----:B-1----:R-:W-:Y:S01]  /*0710*/  FFMA R23, R23, R14, R24 ;  /* 0x0000000e17177223 */ /* 0x002fe20000000018 */
[----:B------:R-:W-:-:S03]  /*0720*/  UIADD3 UR4, UPT, UPT, UR4, 0x1, URZ ;  /* 0x0000000104047890 */ /* 0x000fc6000fffe0ff */
[----:B--2---:R-:W-:Y:S01]  /*0730*/  FFMA R15, R22, R15, R23 ;  /* 0x0000000f160f7223 */ /* 0x004fe20000000017 */
[----:B------:R-:W-:Y:S01]  /*0740*/  UISETP.NE.AND UP0, UPT, UR4, URZ, UPT ;  /* 0x000000ff0400728c */ /* 0x000fe2000bf05270 */
[----:B------:R-:W-:Y:S02]  /*0750*/  IADD3 R16, PT, PT, R16, 0x20, RZ ;  /* 0x0000002010107810 */ /* 0x000fe40007ffe0ff */
[----:B------:R-:W-:Y:S02]  /*0760*/  IADD3 R6, PT, PT, R6, 0x20, RZ ;  /* 0x0000002006067810 */ /* 0x000fe40007ffe0ff */
[----:B------:R-:W-:Y:S02]  /*0770*/  IADD3 R17, PT, PT, R17, 0x20, RZ ;  /* 0x0000002011117810 */ /* 0x000fe40007ffe0ff */
[----:B------:R-:W-:Y:S01]  /*0780*/  LEA R7, R0, R7, 0x5 ;  /* 0x0000000700077211 */ /* 0x000fe200078e28ff */
[----:B0-----:R-:W-:-:S04]  /*0790*/  FFMA R8, R8, R25, R15 ;  /* 0x0000001908087223 */ /* 0x001fc8000000000f */
[----:B---3--:R-:W-:-:S04]  /*07a0*/  FFMA R8, R27, R9, R8 ;  /* 0x000000091b087223 */ /* 0x008fc80000000008 */
[----:B----4-:R-:W-:-:S04]  /*07b0*/  FFMA R13, R13, R10, R8 ;  /* 0x0000000a0d0d7223 */ /* 0x010fc80000000008 */
[----:B-----5:R-:W-:Y:S01]  /*07c0*/  FFMA R23, R12, R11, R13 ;  /* 0x0000000b0c177223 */ /* 0x020fe2000000000d */
[----:B------:R-:W-:Y:S06]  /*07d0*/  BAR.SYNC.DEFER_BLOCKING 0x0 ;  /* 0x0000000000007b1d */ /* 0x000fec0000010000 */
[----:B------:R-:W-:Y:S05]  /*07e0*/  BRA.U UP0, `(.L_x_1) ;  /* 0xfffffff900887547 */ /* 0x000fea000b83ffff */
.L_x_0:
[----:B------:R-:W0:Y:S01]  /*07f0*/  LDCU UR4, c[0x0][0x398] ;  /* 0x00007300ff0477ac */ /* 0x000e220008000800 */
[----:B------:R-:W-:-:S04]  /*0800*/  ISETP.GE.AND P0, PT, R19, UR14, PT ;  /* 0x0000000e13007c0c */ /* 0x000fc8000bf06270 */
[----:B0-----:R-:W-:-:S13]  /*0810*/  ISETP.GE.OR P0, PT, R18, UR4, P0 ;  /* 0x0000000412007c0c */ /* 0x001fda0008706670 */
[----:B------:R-:W-:Y:S05]  /*0820*/  @P0 EXIT ;  /* 0x000000000000094d */ /* 0x000fea0003800000 */
[----:B------:R-:W0:Y:S01]  /*0830*/  LDC.64 R2, c[0x0][0x390] ;  /* 0x0000e400ff027b82 */ /* 0x000e220000000a00 */
[----:B------:R-:W-:-:S04]  /*0840*/  IMAD R19, R18, UR14, R19 ;  /* 0x0000000e12137c24 */ /* 0x000fc8000f8e0213 */
[----:B0-----:R-:W-:-:S05]  /*0850*/  IMAD.WIDE.U32 R2, R19, 0x4, R2 ;  /* 0x0000000413027825 */ /* 0x001fca00078e0002 */
[----:B------:R-:W-:Y:S01]  /*0860*/  STG.E desc[UR8][R2.64], R23 ;  /* 0x0000001702007986 */ /* 0x000fe2000c101908 */
[----:B------:R-:W-:Y:S05]  /*0870*/  EXIT ;  /* 0x000000000000794d */ /* 0x000fea0003800000 */
.L_x_2:
[----:B------:R-:W-:-:S00]  /*0880*/  BRA `(.L_x_2) ;  /* 0xfffffffc00fc7947 */ /* 0x000fc0000383ffff */
[----:B------:R-:W-:-:S00]  /*0890*/  NOP ;  /* 0x0000000000007918 */ /* 0x000fc00000000000 */
        /* <DEDUP_REMOVED lines=14> */
.L_x_3:


//--------------------- .nv.shared._Z32matrix_multiplication_shared_memPKfS0_Pfiii --------------------------
	.section	.nv.shared._Z32matrix_multiplication_shared_memPKfS0_Pfiii,"aw",@nobits
	.sectionflags	@""
	.align	4
.nv.shared._Z32matrix_multiplication_shared_memPKfS0_Pfiii:
	.zero		9216


//--------------------- .nv.shared.reserved.0     --------------------------
	.section	.nv.shared.reserved.0,"aw",@nobits
	.weak		__nv_reservedSMEM_offset_0_alias
	.size		__nv_reservedSMEM_offset_0_alias, 0, 64
	.other		__nv_reservedSMEM_offset_0_alias,@"STO_CUDA_RESERVED_SHARED STV_DEFAULT"
__nv_reservedSMEM_offset_0_alias:
	.zero		0
	.zero		64


//--------------------- .nv.constant0._Z32matrix_multiplication_shared_memPKfS0_Pfiii --------------------------
	.section	.nv.constant0._Z32matrix_multiplication_shared_memPKfS0_Pfiii,"a",@progbits
	.sectionflags	@""
	.align	4
.nv.constant0._Z32matrix_multiplication_shared_memPKfS0_Pfiii:
	.zero		932


//--------------------- SYMBOLS --------------------------

	.type		.nv.reservedSmem.offset0,@object
	.size		.nv.reservedSmem.offset0,0x4
	.type		.nv.reservedSmem.cap,@object
	.size		.nv.reservedSmem.cap,0x4
